//
// Generated by NVIDIA NVVM Compiler
//
// Compiler Build ID: CL-36424714
// Cuda compilation tools, release 13.0, V13.0.88
// Based on NVVM 20.0.0
//

.version 9.0
.target sm_100
.address_size 64

	// .globl	_Z19scanExclusiveKernelPjS_j
.extern .shared .align 16 .b8 temp[];

.visible .entry _Z19scanExclusiveKernelPjS_j(
	.param .u64 .ptr .align 1 _Z19scanExclusiveKernelPjS_j_param_0,
	.param .u64 .ptr .align 1 _Z19scanExclusiveKernelPjS_j_param_1,
	.param .u32 _Z19scanExclusiveKernelPjS_j_param_2
)
{
	.reg .pred 	%p<13>;
	.reg .b32 	%r<135>;
	.reg .b64 	%rd<14>;

	ld.param.u64 	%rd5, [_Z19scanExclusiveKernelPjS_j_param_0];
	ld.param.u64 	%rd4, [_Z19scanExclusiveKernelPjS_j_param_1];
	ld.param.u32 	%r37, [_Z19scanExclusiveKernelPjS_j_param_2];
	cvta.to.global.u64 	%rd1, %rd5;
	mov.u32 	%r38, %ctaid.x;
	mul.lo.s32 	%r39, %r37, %r38;
	cvt.u64.u32 	%rd2, %r39;
	mov.u32 	%r1, %tid.x;
	setp.ge.u32 	%p1, %r1, %r37;
	@%p1 bra 	$L__BB0_2;
	cvta.to.global.u64 	%rd6, %rd4;
	cvt.u64.u32 	%rd7, %r1;
	add.s64 	%rd8, %rd2, %rd7;
	shl.b64 	%rd9, %rd8, 2;
	add.s64 	%rd10, %rd6, %rd9;
	ld.global.u32 	%r40, [%rd10];
	shl.b32 	%r41, %r1, 2;
	mov.u32 	%r42, temp;
	add.s32 	%r43, %r42, %r41;
	st.shared.u32 	[%r43], %r40;
$L__BB0_2:
	shl.b64 	%rd11, %rd2, 2;
	add.s64 	%rd3, %rd1, %rd11;
	bar.sync 	0;
	setp.ne.s32 	%p2, %r1, 0;
	@%p2 bra 	$L__BB0_4;
	mov.b32 	%r44, 0;
	st.global.u32 	[%rd3], %r44;
$L__BB0_4:
	setp.ge.u32 	%p3, %r1, %r37;
	@%p3 bra 	$L__BB0_20;
	setp.eq.s32 	%p4, %r1, 0;
	mov.b32 	%r134, 0;
	@%p4 bra 	$L__BB0_19;
	and.b32  	%r2, %r1, 15;
	setp.lt.u32 	%p5, %r1, 16;
	mov.b32 	%r134, 0;
	mov.b32 	%r126, 1;
	@%p5 bra 	$L__BB0_10;
	mov.u32 	%r51, temp;
	add.s32 	%r119, %r51, 32;
	and.b32  	%r52, %r1, 1008;
	neg.s32 	%r120, %r52;
	mov.b32 	%r118, 0;
	mov.u32 	%r134, %r118;
$L__BB0_8:
	.pragma "nounroll";
	ld.shared.v4.u32 	{%r53, %r54, %r55, %r56}, [%r119+-32];
	add.s32 	%r57, %r53, %r134;
	add.s32 	%r58, %r54, %r57;
	add.s32 	%r59, %r55, %r58;
	add.s32 	%r60, %r56, %r59;
	ld.shared.v4.u32 	{%r61, %r62, %r63, %r64}, [%r119+-16];
	add.s32 	%r65, %r61, %r60;
	add.s32 	%r66, %r62, %r65;
	add.s32 	%r67, %r63, %r66;
	add.s32 	%r68, %r64, %r67;
	ld.shared.v4.u32 	{%r69, %r70, %r71, %r72}, [%r119];
	add.s32 	%r73, %r69, %r68;
	add.s32 	%r74, %r70, %r73;
	add.s32 	%r75, %r71, %r74;
	add.s32 	%r76, %r72, %r75;
	ld.shared.v4.u32 	{%r77, %r78, %r79, %r80}, [%r119+16];
	add.s32 	%r81, %r77, %r76;
	add.s32 	%r82, %r78, %r81;
	add.s32 	%r83, %r79, %r82;
	add.s32 	%r134, %r80, %r83;
	add.s32 	%r120, %r120, 16;
	add.s32 	%r119, %r119, 64;
	add.s32 	%r118, %r118, 16;
	setp.ne.s32 	%p6, %r120, 0;
	@%p6 bra 	$L__BB0_8;
	add.s32 	%r126, %r118, 1;
$L__BB0_10:
	setp.eq.s32 	%p7, %r2, 0;
	@%p7 bra 	$L__BB0_19;
	and.b32  	%r16, %r1, 7;
	setp.lt.u32 	%p8, %r2, 8;
	@%p8 bra 	$L__BB0_13;
	shl.b32 	%r85, %r126, 2;
	mov.u32 	%r86, temp;
	add.s32 	%r87, %r86, %r85;
	ld.shared.u32 	%r88, [%r87+-4];
	add.s32 	%r89, %r88, %r134;
	ld.shared.u32 	%r90, [%r87];
	add.s32 	%r91, %r90, %r89;
	ld.shared.u32 	%r92, [%r87+4];
	add.s32 	%r93, %r92, %r91;
	ld.shared.u32 	%r94, [%r87+8];
	add.s32 	%r95, %r94, %r93;
	ld.shared.u32 	%r96, [%r87+12];
	add.s32 	%r97, %r96, %r95;
	ld.shared.u32 	%r98, [%r87+16];
	add.s32 	%r99, %r98, %r97;
	ld.shared.u32 	%r100, [%r87+20];
	add.s32 	%r101, %r100, %r99;
	ld.shared.u32 	%r102, [%r87+24];
	add.s32 	%r134, %r102, %r101;
	add.s32 	%r126, %r126, 8;
$L__BB0_13:
	setp.eq.s32 	%p9, %r16, 0;
	@%p9 bra 	$L__BB0_19;
	and.b32  	%r22, %r1, 3;
	setp.lt.u32 	%p10, %r16, 4;
	@%p10 bra 	$L__BB0_16;
	shl.b32 	%r104, %r126, 2;
	mov.u32 	%r105, temp;
	add.s32 	%r106, %r105, %r104;
	ld.shared.u32 	%r107, [%r106+-4];
	add.s32 	%r108, %r107, %r134;
	ld.shared.u32 	%r109, [%r106];
	add.s32 	%r110, %r109, %r108;
	ld.shared.u32 	%r111, [%r106+4];
	add.s32 	%r112, %r111, %r110;
	ld.shared.u32 	%r113, [%r106+8];
	add.s32 	%r134, %r113, %r112;
	add.s32 	%r126, %r126, 4;
$L__BB0_16:
	setp.eq.s32 	%p11, %r22, 0;
	@%p11 bra 	$L__BB0_19;
	shl.b32 	%r114, %r126, 2;
	mov.u32 	%r115, temp;
	add.s32 	%r116, %r114, %r115;
	add.s32 	%r132, %r116, -4;
	neg.s32 	%r131, %r22;
$L__BB0_18:
	.pragma "nounroll";
	ld.shared.u32 	%r117, [%r132];
	add.s32 	%r134, %r117, %r134;
	add.s32 	%r132, %r132, 4;
	add.s32 	%r131, %r131, 1;
	setp.ne.s32 	%p12, %r131, 0;
	@%p12 bra 	$L__BB0_18;
$L__BB0_19:
	mul.wide.u32 	%rd12, %r1, 4;
	add.s64 	%rd13, %rd3, %rd12;
	st.global.u32 	[%rd13], %r134;
$L__BB0_20:
	ret;

}


// ===== COMPILED SASS (sm_100) =====

	.target	sm_100

	.elftype	@"ET_EXEC"


//--------------------- .note.nv.tkinfo           --------------------------
	.section	.note.nv.tkinfo,"",@"SHT_NOTE"
	.sectionflags	@"SHF_NOTE_NV_TKINFO"
	.tkinfo
        /*0018*/ 	.word	0x00000002
        /*0030*/ 	.string	""
        /*0030*/ 	.string	"ptxas"
        /*0030*/ 	.string	"Cuda compilation tools, release 13.0, V13.0.88"
        /*0030*/ 	.string	"Build cuda_13.0.r13.0/compiler.36424714_0"
        /*0030*/ 	.string	"-arch sm_100 -m 64 "



//--------------------- .note.nv.cuinfo           --------------------------
	.section	.note.nv.cuinfo,"",@"SHT_NOTE"
	.sectionflags	@"SHF_NOTE_NV_CUINFO"
        /*0018*/ 	.short	0x0002
        /*001a*/ 	.short	0x0064
        /*001c*/ 	.short	0x0082
	.zero		2


//--------------------- .nv.info                  --------------------------
	.section	.nv.info,"",@"SHT_CUDA_INFO"
	.align	4


	//----- nvinfo : EIATTR_REGCOUNT
	.align		4
        /*0000*/ 	.byte	0x04, 0x2f
        /*0002*/ 	.short	(.L_1 - .L_0)
	.align		4
.L_0:
        /*0004*/ 	.word	index@(_Z19scanExclusiveKernelPjS_j)
        /*0008*/ 	.word	0x0000001b


	//----- nvinfo : EIATTR_FRAME_SIZE
	.align		4
.L_1:
        /*000c*/ 	.byte	0x04, 0x11
        /*000e*/ 	.short	(.L_3 - .L_2)
	.align		4
.L_2:
        /*0010*/ 	.word	index@(_Z19scanExclusiveKernelPjS_j)
        /*0014*/ 	.word	0x00000000


	//----- nvinfo : EIATTR_MIN_STACK_SIZE
	.align		4
.L_3:
        /*0018*/ 	.byte	0x04, 0x12
        /*001a*/ 	.short	(.L_5 - .L_4)
	.align		4
.L_4:
        /*001c*/ 	.word	index@(_Z19scanExclusiveKernelPjS_j)
        /*0020*/ 	.word	0x00000000
.L_5:


//--------------------- .nv.compat                --------------------------
	.section	.nv.compat,"",@"SHT_CUDA_COMPAT_INFO"
	.align	4
        /*0000*/ 	.byte	0x02, 0x09, 0x00, 0x00, 0x02, 0x02, 0x01, 0x00, 0x02, 0x05, 0x05, 0x00, 0x03, 0x07, 0x01, 0x01
        /*0010*/ 	.byte	0x02, 0x03, 0x00, 0x00, 0x02, 0x06, 0x01, 0x00, 0x04, 0x0b, 0x08, 0x00, 0x09, 0x00, 0x00, 0x00
        /*0020*/ 	.byte	0x00, 0x00, 0x00, 0x00


//--------------------- .nv.info._Z19scanExclusiveKernelPjS_j --------------------------
	.section	.nv.info._Z19scanExclusiveKernelPjS_j,"",@"SHT_CUDA_INFO"
	.sectionflags	@""
	.align	4


	//----- nvinfo : EIATTR_CUDA_API_VERSION
	.align		4
        /*0000*/ 	.byte	0x04, 0x37
        /*0002*/ 	.short	(.L_7 - .L_6)
.L_6:
        /*0004*/ 	.word	0x00000082


	//----- nvinfo : EIATTR_KPARAM_INFO
	.align		4
.L_7:
        /*0008*/ 	.byte	0x04, 0x17
        /*000a*/ 	.short	(.L_9 - .L_8)
.L_8:
        /*000c*/ 	.word	0x00000000
        /*0010*/ 	.short	0x0002
        /*0012*/ 	.short	0x0010
        /*0014*/ 	.byte	0x00, 0xf0, 0x11, 0x00


	//----- nvinfo : EIATTR_KPARAM_INFO
	.align		4
.L_9:
        /*0018*/ 	.byte	0x04, 0x17
        /*001a*/ 	.short	(.L_11 - .L_10)
.L_10:
        /*001c*/ 	.word	0x00000000
        /*0020*/ 	.short	0x0001
        /*0022*/ 	.short	0x0008
        /*0024*/ 	.byte	0x00, 0xf5, 0x21, 0x00


	//----- nvinfo : EIATTR_KPARAM_INFO
	.align		4
.L_11:
        /*0028*/ 	.byte	0x04, 0x17
        /*002a*/ 	.short	(.L_13 - .L_12)
.L_12:
        /*002c*/ 	.word	0x00000000
        /*0030*/ 	.short	0x0000
        /*0032*/ 	.short	0x0000
        /*0034*/ 	.byte	0x00, 0xf5, 0x21, 0x00


	//----- nvinfo : EIATTR_SPARSE_MMA_MASK
	.align		4
.L_13:
        /*0038*/ 	.byte	0x03, 0x50
        /*003a*/ 	.short	0x0000


	//----- nvinfo : EIATTR_MAXREG_COUNT
	.align		4
        /*003c*/ 	.byte	0x03, 0x1b
        /*003e*/ 	.short	0x00ff


	//----- nvinfo : EIATTR_NUM_BARRIERS
	.align		4
        /*0040*/ 	.byte	0x02, 0x4c
        /*0042*/ 	.byte	0x01
	.zero		1


	//----- nvinfo : EIATTR_MERCURY_ISA_VERSION
	.align		4
        /*0044*/ 	.byte	0x03, 0x5f
        /*0046*/ 	.short	0x0101


	//----- nvinfo : EIATTR_VRC_CTA_INIT_COUNT
	.align		4
        /*0048*/ 	.byte	0x02, 0x4a
	.zero		1
	.zero		1


	//----- nvinfo : EIATTR_EXIT_INSTR_OFFSETS
	.align		4
        /*004c*/ 	.byte	0x04, 0x1c
        /*004e*/ 	.short	(.L_15 - .L_14)


	//   ....[0]....
.L_14:
        /*0050*/ 	.word	0x000001a0


	//   ....[1]....
        /*0054*/ 	.word	0x000007e0


	//----- nvinfo : EIATTR_CRS_STACK_SIZE
	.align		4
.L_15:
        /*0058*/ 	.byte	0x04, 0x1e
        /*005a*/ 	.short	(.L_17 - .L_16)
.L_16:
        /*005c*/ 	.word	0x00000000


	//----- nvinfo : EIATTR_CBANK_PARAM_SIZE
	.align		4
.L_17:
        /*0060*/ 	.byte	0x03, 0x19
        /*0062*/ 	.short	0x0014


	//----- nvinfo : EIATTR_PARAM_CBANK
	.align		4
        /*0064*/ 	.byte	0x04, 0x0a
        /*0066*/ 	.short	(.L_19 - .L_18)
	.align		4
.L_18:
        /*0068*/ 	.word	index@(.nv.constant0._Z19scanExclusiveKernelPjS_j)
        /*006c*/ 	.short	0x0380
        /*006e*/ 	.short	0x0014


	//----- nvinfo : EIATTR_SW_WAR
	.align		4
.L_19:
        /*0070*/ 	.byte	0x04, 0x36
        /*0072*/ 	.short	(.L_21 - .L_20)
.L_20:
        /*0074*/ 	.word	0x00000008
.L_21:


//--------------------- .nv.callgraph             --------------------------
	.section	.nv.callgraph,"",@"SHT_CUDA_CALLGRAPH"
	.align	4
	.sectionentsize	8
	.align		4
        /*0000*/ 	.word	0x00000000
	.align		4
        /*0004*/ 	.word	0xffffffff
	.align		4
        /*0008*/ 	.word	0x00000000
	.align		4
        /*000c*/ 	.word	0xfffffffe
	.align		4
        /*0010*/ 	.word	0x00000000
	.align		4
        /*0014*/ 	.word	0xfffffffd
	.align		4
        /*0018*/ 	.word	0x00000000
	.align		4
        /*001c*/ 	.word	0xfffffffc


//--------------------- .text._Z19scanExclusiveKernelPjS_j --------------------------
	.section	.text._Z19scanExclusiveKernelPjS_j,"ax",@progbits
	.align	128
        .global         _Z19scanExclusiveKernelPjS_j
        .type           _Z19scanExclusiveKernelPjS_j,@function
        .size           _Z19scanExclusiveKernelPjS_j,(.L_x_12 - _Z19scanExclusiveKernelPjS_j)
        .other          _Z19scanExclusiveKernelPjS_j,@"STO_CUDA_ENTRY STV_DEFAULT"
_Z19scanExclusiveKernelPjS_j:
.text._Z19scanExclusiveKernelPjS_j:
[----:B------:R-:W-:Y:S01]  /*0000*/  LDC R1, c[0x0][0x37c] ;  /* 0x0000df00ff017b82 */ /* 0x000fe20000000800 */
[----:B------:R-:W0:Y:S01]  /*0010*/  S2R R21, SR_TID.X ;  /* 0x0000000000157919 */ /* 0x000e220000002100 */
[----:B------:R-:W1:Y:S06]  /*0020*/  LDCU UR5, c[0x0][0x390] ;  /* 0x00007200ff0577ac */ /* 0x000e6c0008000800 */
[----:B------:R-:W1:Y:S01]  /*0030*/  S2UR UR4, SR_CTAID.X ;  /* 0x00000000000479c3 */ /* 0x000e620000002500 */
[----:B------:R-:W2:Y:S01]  /*0040*/  LDCU.64 UR8, c[0x0][0x358] ;  /* 0x00006b00ff0877ac */ /* 0x000ea20008000a00 */
[----:B------:R-:W3:Y:S01]  /*0050*/  LDCU.64 UR6, c[0x0][0x380] ;  /* 0x00007000ff0677ac */ /* 0x000ee20008000a00 */
[----:B-1----:R-:W-:-:S02]  /*0060*/  UIMAD UR4, UR4, UR5, URZ ;  /* 0x00000005040472a4 */ /* 0x002fc4000f8e02ff */
[----:B0-----:R-:W-:-:S13]  /*0070*/  ISETP.GE.U32.AND P0, PT, R21, UR5, PT ;  /* 0x0000000515007c0c */ /* 0x001fda000bf06070 */
[----:B------:R-:W0:Y:S01]  /*0080*/  @!P0 LDC.64 R4, c[0x0][0x388] ;  /* 0x0000e200ff048b82 */ /* 0x000e220000000a00 */
[----:B------:R-:W-:-:S05]  /*0090*/  @!P0 IADD3 R0, P1, PT, R21, UR4, RZ ;  /* 0x0000000415008c10 */ /* 0x000fca000ff3e0ff */
[----:B------:R-:W-:Y:S01]  /*00a0*/  @!P0 IMAD.X R2, RZ, RZ, RZ, P1 ;  /* 0x000000ffff028224 */ /* 0x000fe200008e06ff */
[----:B0-----:R-:W-:-:S04]  /*00b0*/  @!P0 LEA R4, P1, R0, R4, 0x2 ;  /* 0x0000000400048211 */ /* 0x001fc800078210ff */
[----:B------:R-:W-:-:S05]  /*00c0*/  @!P0 LEA.HI.X R5, R0, R5, R2, 0x2, P1 ;  /* 0x0000000500058211 */ /* 0x000fca00008f1402 */
[----:B--2---:R-:W2:Y:S01]  /*00d0*/  @!P0 LDG.E R4, desc[UR8][R4.64] ;  /* 0x0000000804048981 */ /* 0x004ea2000c1e1900 */
[----:B------:R-:W-:Y:S01]  /*00e0*/  @!P0 MOV R0, 0x400 ;  /* 0x0000040000008802 */ /* 0x000fe20000000f00 */
[----:B---3--:R-:W-:Y:S01]  /*00f0*/  ULEA UR5, UP0, UR4, UR6, 0x2 ;  /* 0x0000000604057291 */ /* 0x008fe2000f8010ff */
[----:B------:R-:W-:Y:S01]  /*0100*/  ISETP.NE.AND P1, PT, R21, RZ, PT ;  /* 0x000000ff1500720c */ /* 0x000fe20003f25270 */
[----:B------:R-:W0:Y:S02]  /*0110*/  @!P0 S2R R3, SR_CgaCtaId ;  /* 0x0000000000038919 */ /* 0x000e240000008800 */
[----:B------:R-:W-:Y:S02]  /*0120*/  ULEA.HI.X UR4, UR4, UR7, URZ, 0x2, UP0 ;  /* 0x0000000704047291 */ /* 0x000fe400080f14ff */
[----:B------:R-:W-:Y:S01]  /*0130*/  IMAD.U32 R2, RZ, RZ, UR5 ;  /* 0x00000005ff027e24 */ /* 0x000fe2000f8e00ff */
[----:B0-----:R-:W-:-:S03]  /*0140*/  @!P0 LEA R0, R3, R0, 0x18 ;  /* 0x0000000003008211 */ /* 0x001fc600078ec0ff */
[----:B------:R-:W-:Y:S02]  /*0150*/  IMAD.U32 R3, RZ, RZ, UR4 ;  /* 0x00000004ff037e24 */ /* 0x000fe4000f8e00ff */
[----:B------:R-:W-:-:S05]  /*0160*/  @!P0 IMAD R7, R21, 0x4, R0 ;  /* 0x0000000415078824 */ /* 0x000fca00078e0200 */
[----:B--2---:R0:W-:Y:S01]  /*0170*/  @!P0 STS [R7], R4 ;  /* 0x0000000407008388 */ /* 0x0041e20000000800 */
[----:B------:R-:W-:Y:S06]  /*0180*/  BAR.SYNC.DEFER_BLOCKING 0x0 ;  /* 0x0000000000007b1d */ /* 0x000fec0000010000 */
[----:B------:R0:W-:Y:S01]  /*0190*/  @!P1 STG.E desc[UR8][R2.64], RZ ;  /* 0x000000ff02009986 */ /* 0x0001e2000c101908 */
[----:B------:R-:W-:Y:S05]  /*01a0*/  @P0 EXIT ;  /* 0x000000000000094d */ /* 0x000fea0003800000 */
[----:B------:R-:W-:Y:S01]  /*01b0*/  ISETP.NE.AND P0, PT, R21, RZ, PT ;  /* 0x000000ff1500720c */ /* 0x000fe20003f05270 */
[----:B------:R-:W-:Y:S01]  /*01c0*/  BSSY.RECONVERGENT B0, `(.L_x_0) ;  /* 0x000005f000007945 */ /* 0x000fe20003800200 */
[----:B------:R-:W-:-:S11]  /*01d0*/  IMAD.MOV.U32 R23, RZ, RZ, RZ ;  /* 0x000000ffff177224 */ /* 0x000fd600078e00ff */
[----:B------:R-:W-:Y:S05]  /*01e0*/  @!P0 BRA `(.L_x_1) ;  /* 0x0000000400708947 */ /* 0x000fea0003800000 */
[C---:B------:R-:W-:Y:S01]  /*01f0*/  ISETP.GE.U32.AND P0, PT, R21.reuse, 0x10, PT ;  /* 0x000000101500780c */ /* 0x040fe20003f06070 */
[----:B------:R-:W-:Y:S01]  /*0200*/  BSSY.RECONVERGENT B1, `(.L_x_2) ;  /* 0x0000022000017945 */ /* 0x000fe20003800200 */
[----:B------:R-:W-:Y:S01]  /*0210*/  LOP3.LUT R24, R21, 0xf, RZ, 0xc0, !PT ;  /* 0x0000000f15187812 */ /* 0x000fe200078ec0ff */
[----:B------:R-:W-:Y:S02]  /*0220*/  IMAD.MOV.U32 R23, RZ, RZ, RZ ;  /* 0x000000ffff177224 */ /* 0x000fe400078e00ff */
[----:B------:R-:W-:-:S08]  /*0230*/  IMAD.MOV.U32 R0, RZ, RZ, 0x1 ;  /* 0x00000001ff007424 */ /* 0x000fd000078e00ff */
[----:B------:R-:W-:Y:S05]  /*0240*/  @!P0 BRA `(.L_x_3) ;  /* 0x0000000000748947 */ /* 0x000fea0003800000 */
[----:B------:R-:W1:Y:S01]  /*0250*/  S2UR UR5, SR_CgaCtaId ;  /* 0x00000000000579c3 */ /* 0x000e620000008800 */
[----:B------:R-:W-:Y:S01]  /*0260*/  UMOV UR4, 0x400 ;  /* 0x0000040000047882 */ /* 0x000fe20000000000 */
[----:B------:R-:W-:Y:S01]  /*0270*/  LOP3.LUT R22, R21, 0x3f0, RZ, 0xc0, !PT ;  /* 0x000003f015167812 */ /* 0x000fe200078ec0ff */
[----:B------:R-:W-:Y:S01]  /*0280*/  BSSY.RECONVERGENT B2, `(.L_x_4) ;  /* 0x0000018000027945 */ /* 0x000fe20003800200 */
[----:B------:R-:W-:Y:S02]  /*0290*/  IMAD.MOV.U32 R0, RZ, RZ, RZ ;  /* 0x000000ffff007224 */ /* 0x000fe400078e00ff */
[----:B------:R-:W-:Y:S02]  /*02a0*/  IMAD.MOV.U32 R23, RZ, RZ, RZ ;  /* 0x000000ffff177224 */ /* 0x000fe400078e00ff */
[----:B------:R-:W-:Y:S01]  /*02b0*/  IMAD.MOV R22, RZ, RZ, -R22 ;  /* 0x000000ffff167224 */ /* 0x000fe200078e0a16 */
[----:B-1----:R-:W-:-:S04]  /*02c0*/  ULEA UR4, UR5, UR4, 0x18 ;  /* 0x0000000405047291 */ /* 0x002fc8000f8ec0ff */
[----:B------:R-:W-:-:S06]  /*02d0*/  UIADD3 UR4, UPT, UPT, UR4, 0x20, URZ ;  /* 0x0000002004047890 */ /* 0x000fcc000fffe0ff */
[----:B------:R-:W-:-:S07]  /*02e0*/  IMAD.U32 R20, RZ, RZ, UR4 ;  /* 0x00000004ff147e24 */ /* 0x000fce000f8e00ff */
.L_x_5:
[----:B0-----:R-:W0:Y:S01]  /*02f0*/  LDS.128 R4, [R20+-0x20] ;  /* 0xffffe00014047984 */ /* 0x001e220000000c00 */
[----:B------:R-:W-:Y:S02]  /*0300*/  VIADD R22, R22, 0x10 ;  /* 0x0000001016167836 */ /* 0x000fe40000000000 */
[----:B------:R-:W-:Y:S01]  /*0310*/  VIADD R0, R0, 0x10 ;  /* 0x0000001000007836 */ /* 0x000fe20000000000 */
[----:B------:R-:W1:Y:S02]  /*0320*/  LDS.128 R8, [R20+-0x10] ;  /* 0xfffff00014087984 */ /* 0x000e640000000c00 */
[----:B------:R-:W-:Y:S02]  /*0330*/  ISETP.NE.AND P0, PT, R22, RZ, PT ;  /* 0x000000ff1600720c */ /* 0x000fe40003f05270 */
[----:B------:R-:W2:Y:S04]  /*0340*/  LDS.128 R12, [R20] ;  /* 0x00000000140c7984 */ /* 0x000ea80000000c00 */
[----:B------:R3:W4:Y:S02]  /*0350*/  LDS.128 R16, [R20+0x10] ;  /* 0x0000100014107984 */ /* 0x0007240000000c00 */
[----:B---3--:R-:W-:Y:S01]  /*0360*/  VIADD R20, R20, 0x40 ;  /* 0x0000004014147836 */ /* 0x008fe20000000000 */
[----:B0-----:R-:W-:-:S04]  /*0370*/  IADD3 R4, PT, PT, R5, R4, R23 ;  /* 0x0000000405047210 */ /* 0x001fc80007ffe017 */
[----:B------:R-:W-:-:S04]  /*0380*/  IADD3 R4, PT, PT, R7, R6, R4 ;  /* 0x0000000607047210 */ /* 0x000fc80007ffe004 */
[----:B-1----:R-:W-:-:S04]  /*0390*/  IADD3 R4, PT, PT, R9, R8, R4 ;  /* 0x0000000809047210 */ /* 0x002fc80007ffe004 */
[----:B------:R-:W-:-:S04]  /*03a0*/  IADD3 R4, PT, PT, R11, R10, R4 ;  /* 0x0000000a0b047210 */ /* 0x000fc80007ffe004 */
[----:B--2---:R-:W-:-:S04]  /*03b0*/  IADD3 R4, PT, PT, R13, R12, R4 ;  /* 0x0000000c0d047210 */ /* 0x004fc80007ffe004 */
[----:B------:R-:W-:-:S04]  /*03c0*/  IADD3 R4, PT, PT, R15, R14, R4 ;  /* 0x0000000e0f047210 */ /* 0x000fc80007ffe004 */
[----:B----4-:R-:W-:-:S04]  /*03d0*/  IADD3 R4, PT, PT, R17, R16, R4 ;  /* 0x0000001011047210 */ /* 0x010fc80007ffe004 */
[----:B------:R-:W-:Y:S01]  /*03e0*/  IADD3 R23, PT, PT, R19, R18, R4 ;  /* 0x0000001213177210 */ /* 0x000fe20007ffe004 */
[----:B------:R-:W-:Y:S06]  /*03f0*/  @P0 BRA `(.L_x_5) ;  /* 0xfffffffc00bc0947 */ /* 0x000fec000383ffff */
[----:B------:R-:W-:Y:S05]  /*0400*/  BSYNC.RECONVERGENT B2 ;  /* 0x0000000000027941 */ /* 0x000fea0003800200 */
.L_x_4:
[----:B------:R-:W-:-:S07]  /*0410*/  VIADD R0, R0, 0x1 ;  /* 0x0000000100007836 */ /* 0x000fce0000000000 */
.L_x_3:
[----:B------:R-:W-:Y:S05]  /*0420*/  BSYNC.RECONVERGENT B1 ;  /* 0x0000000000017941 */ /* 0x000fea0003800200 */
.L_x_2:
[----:B------:R-:W-:-:S13]  /*0430*/  ISETP.NE.AND P0, PT, R24, RZ, PT ;  /* 0x000000ff1800720c */ /* 0x000fda0003f05270 */
[----:B------:R-:W-:Y:S05]  /*0440*/  @!P0 BRA `(.L_x_1) ;  /* 0x0000000000d88947 */ /* 0x000fea0003800000 */
[----:B------:R-:W-:Y:S01]  /*0450*/  ISETP.GE.U32.AND P0, PT, R24, 0x8, PT ;  /* 0x000000081800780c */ /* 0x000fe20003f06070 */
[----:B------:R-:W-:Y:S01]  /*0460*/  BSSY.RECONVERGENT B1, `(.L_x_6) ;  /* 0x0000015000017945 */ /* 0x000fe20003800200 */
[----:B------:R-:W-:-:S04]  /*0470*/  LOP3.LUT R13, R21, 0x7, RZ, 0xc0, !PT ;  /* 0x00000007150d7812 */ /* 0x000fc800078ec0ff */
[----:B------:R-:W-:-:S07]  /*0480*/  ISETP.NE.AND P1, PT, R13, RZ, PT ;  /* 0x000000ff0d00720c */ /* 0x000fce0003f25270 */
[----:B------:R-:W-:Y:S06]  /*0490*/  @!P0 BRA `(.L_x_7) ;  /* 0x0000000000448947 */ /* 0x000fec0003800000 */
[----:B------:R-:W1:Y:S01]  /*04a0*/  S2UR UR5, SR_CgaCtaId ;  /* 0x00000000000579c3 */ /* 0x000e620000008800 */
[----:B------:R-:W-:Y:S02]  /*04b0*/  UMOV UR4, 0x400 ;  /* 0x0000040000047882 */ /* 0x000fe40000000000 */
[----:B-1----:R-:W-:-:S06]  /*04c0*/  ULEA UR4, UR5, UR4, 0x18 ;  /* 0x0000000405047291 */ /* 0x002fcc000f8ec0ff */
[C---:B0-----:R-:W-:Y:S01]  /*04d0*/  LEA R4, R0.reuse, UR4, 0x2 ;  /* 0x0000000400047c11 */ /* 0x041fe2000f8e10ff */
[----:B------:R-:W-:-:S04]  /*04e0*/  VIADD R0, R0, 0x8 ;  /* 0x0000000800007836 */ /* 0x000fc80000000000 */
[----:B------:R-:W-:Y:S04]  /*04f0*/  LDS R6, [R4+-0x4] ;  /* 0xfffffc0004067984 */ /* 0x000fe80000000800 */
[----:B------:R-:W0:Y:S04]  /*0500*/  LDS R5, [R4] ;  /* 0x0000000004057984 */ /* 0x000e280000000800 */
[----:B------:R-:W-:Y:S04]  /*0510*/  LDS R8, [R4+0x4] ;  /* 0x0000040004087984 */ /* 0x000fe80000000800 */
[----:B------:R-:W1:Y:S04]  /*0520*/  LDS R7, [R4+0x8] ;  /* 0x0000080004077984 */ /* 0x000e680000000800 */
[----:B------:R-:W-:Y:S04]  /*0530*/  LDS R10, [R4+0xc] ;  /* 0x00000c00040a7984 */ /* 0x000fe80000000800 */
[----:B------:R-:W2:Y:S04]  /*0540*/  LDS R9, [R4+0x10] ;  /* 0x0000100004097984 */ /* 0x000ea80000000800 */
[----:B------:R-:W-:Y:S04]  /*0550*/  LDS R12, [R4+0x14] ;  /* 0x00001400040c7984 */ /* 0x000fe80000000800 */
[----:B------:R-:W3:Y:S01]  /*0560*/  LDS R11, [R4+0x18] ;  /* 0x00001800040b7984 */ /* 0x000ee20000000800 */
[----:B0-----:R-:W-:-:S04]  /*0570*/  IADD3 R5, PT, PT, R5, R6, R23 ;  /* 0x0000000605057210 */ /* 0x001fc80007ffe017 */
[----:B-1----:R-:W-:-:S04]  /*0580*/  IADD3 R5, PT, PT, R7, R8, R5 ;  /* 0x0000000807057210 */ /* 0x002fc80007ffe005 */
[----:B--2---:R-:W-:-:S04]  /*0590*/  IADD3 R5, PT, PT, R9, R10, R5 ;  /* 0x0000000a09057210 */ /* 0x004fc80007ffe005 */
[----:B---3--:R-:W-:-:S07]  /*05a0*/  IADD3 R23, PT, PT, R11, R12, R5 ;  /* 0x0000000c0b177210 */ /* 0x008fce0007ffe005 */
.L_x_7:
[----:B------:R-:W-:Y:S05]  /*05b0*/  BSYNC.RECONVERGENT B1 ;  /* 0x0000000000017941 */ /* 0x000fea0003800200 */
.L_x_6:
[----:B------:R-:W-:Y:S05]  /*05c0*/  @!P1 BRA `(.L_x_1) ;  /* 0x0000000000789947 */ /* 0x000fea0003800000 */
[----:B------:R-:W-:Y:S01]  /*05d0*/  ISETP.GE.U32.AND P0, PT, R13, 0x4, PT ;  /* 0x000000040d00780c */ /* 0x000fe20003f06070 */
[----:B------:R-:W-:Y:S01]  /*05e0*/  BSSY.RECONVERGENT B1, `(.L_x_8) ;  /* 0x000000f000017945 */ /* 0x000fe20003800200 */
[----:B0-----:R-:W-:-:S04]  /*05f0*/  LOP3.LUT R4, R21, 0x3, RZ, 0xc0, !PT ;  /* 0x0000000315047812 */ /* 0x001fc800078ec0ff */
[----:B------:R-:W-:-:S07]  /*0600*/  ISETP.NE.AND P1, PT, R4, RZ, PT ;  /* 0x000000ff0400720c */ /* 0x000fce0003f25270 */
[----:B------:R-:W-:Y:S06]  /*0610*/  @!P0 BRA `(.L_x_9) ;  /* 0x00000000002c8947 */ /* 0x000fec0003800000 */
[----:B------:R-:W0:Y:S01]  /*0620*/  S2UR UR5, SR_CgaCtaId ;  /* 0x00000000000579c3 */ /* 0x000e220000008800 */
[----:B------:R-:W-:Y:S02]  /*0630*/  UMOV UR4, 0x400 ;  /* 0x0000040000047882 */ /* 0x000fe40000000000 */
[----:B0-----:R-:W-:-:S06]  /*0640*/  ULEA UR4, UR5, UR4, 0x18 ;  /* 0x0000000405047291 */ /* 0x001fcc000f8ec0ff */
[C---:B------:R-:W-:Y:S01]  /*0650*/  LEA R5, R0.reuse, UR4, 0x2 ;  /* 0x0000000400057c11 */ /* 0x040fe2000f8e10ff */
[----:B------:R-:W-:-:S04]  /*0660*/  VIADD R0, R0, 0x4 ;  /* 0x0000000400007836 */ /* 0x000fc80000000000 */
[----:B------:R-:W-:Y:S04]  /*0670*/  LDS R6, [R5+-0x4] ;  /* 0xfffffc0005067984 */ /* 0x000fe80000000800 */
[----:B------:R-:W0:Y:S04]  /*0680*/  LDS R7, [R5] ;  /* 0x0000000005077984 */ /* 0x000e280000000800 */
[----:B------:R-:W-:Y:S04]  /*0690*/  LDS R9, [R5+0x4] ;  /* 0x0000040005097984 */ /* 0x000fe80000000800 */
[----:B------:R-:W1:Y:S01]  /*06a0*/  LDS R8, [R5+0x8] ;  /* 0x0000080005087984 */ /* 0x000e620000000800 */
[----:B0-----:R-:W-:-:S04]  /*06b0*/  IADD3 R6, PT, PT, R7, R6, R23 ;  /* 0x0000000607067210 */ /* 0x001fc80007ffe017 */
[----:B-1----:R-:W-:-:S07]  /*06c0*/  IADD3 R23, PT, PT, R8, R9, R6 ;  /* 0x0000000908177210 */ /* 0x002fce0007ffe006 */
.L_x_9:
[----:B------:R-:W-:Y:S05]  /*06d0*/  BSYNC.RECONVERGENT B1 ;  /* 0x0000000000017941 */ /* 0x000fea0003800200 */
.L_x_8:
[----:B------:R-:W-:Y:S05]  /*06e0*/  @!P1 BRA `(.L_x_1) ;  /* 0x0000000000309947 */ /* 0x000fea0003800000 */
[----:B------:R-:W0:Y:S01]  /*06f0*/  S2UR UR5, SR_CgaCtaId ;  /* 0x00000000000579c3 */ /* 0x000e220000008800 */
[----:B------:R-:W-:Y:S01]  /*0700*/  UMOV UR4, 0x400 ;  /* 0x0000040000047882 */ /* 0x000fe20000000000 */
[----:B------:R-:W-:Y:S01]  /*0710*/  IMAD.MOV R4, RZ, RZ, -R4 ;  /* 0x000000ffff047224 */ /* 0x000fe200078e0a04 */
[----:B0-----:R-:W-:-:S06]  /*0720*/  ULEA UR4, UR5, UR4, 0x18 ;  /* 0x0000000405047291 */ /* 0x001fcc000f8ec0ff */
[----:B------:R-:W-:-:S05]  /*0730*/  LEA R0, R0, UR4, 0x2 ;  /* 0x0000000400007c11 */ /* 0x000fca000f8e10ff */
[----:B------:R-:W-:-:S07]  /*0740*/  VIADD R0, R0, 0xfffffffc ;  /* 0xfffffffc00007836 */ /* 0x000fce0000000000 */
.L_x_10:
[----:B------:R0:W1:Y:S01]  /*0750*/  LDS R6, [R0] ;  /* 0x0000000000067984 */ /* 0x0000620000000800 */
[----:B------:R-:W-:-:S05]  /*0760*/  VIADD R4, R4, 0x1 ;  /* 0x0000000104047836 */ /* 0x000fca0000000000 */
[----:B------:R-:W-:Y:S01]  /*0770*/  ISETP.NE.AND P0, PT, R4, RZ, PT ;  /* 0x000000ff0400720c */ /* 0x000fe20003f05270 */
[----:B0-----:R-:W-:Y:S02]  /*0780*/  VIADD R0, R0, 0x4 ;  /* 0x0000000400007836 */ /* 0x001fe40000000000 */
[----:B-1----:R-:W-:-:S10]  /*0790*/  IMAD.IADD R23, R6, 0x1, R23 ;  /* 0x0000000106177824 */ /* 0x002fd400078e0217 */
[----:B------:R-:W-:Y:S05]  /*07a0*/  @P0 BRA `(.L_x_10) ;  /* 0xfffffffc00e80947 */ /* 0x000fea000383ffff */
.L_x_1:
[----:B------:R-:W-:Y:S05]  /*07b0*/  BSYNC.RECONVERGENT B0 ;  /* 0x0000000000007941 */ /* 0x000fea0003800200 */
.L_x_0:
[----:B0-----:R-:W-:-:S05]  /*07c0*/  IMAD.WIDE.U32 R2, R21, 0x4, R2 ;  /* 0x0000000415027825 */ /* 0x001fca00078e0002 */
[----:B------:R-:W-:Y:S01]  /*07d0*/  STG.E desc[UR8][R2.64], R23 ;  /* 0x0000001702007986 */ /* 0x000fe2000c101908 */
[----:B------:R-:W-:Y:S05]  /*07e0*/  EXIT ;  /* 0x000000000000794d */ /* 0x000fea0003800000 */
.L_x_11:
[----:B------:R-:W-:-:S00]  /*07f0*/  BRA `(.L_x_11) ;  /* 0xfffffffc00fc7947 */ /* 0x000fc0000383ffff */
[----:B------:R-:W-:-:S00]  /*0800*/  NOP ;  /* 0x0000000000007918 */ /* 0x000fc00000000000 */
[----:B------:R-:W-:-:S00]  /*0810*/  NOP ;  /* 0x0000000000007918 */ /* 0x000fc00000000000 */
[----:B------:R-:W-:-:S00]  /*0820*/  NOP ;  /* 0x0000000000007918 */ /* 0x000fc00000000000 */
[----:B------:R-:W-:-:S00]  /*0830*/  NOP ;  /* 0x0000000000007918 */ /* 0x000fc00000000000 */
[----:B------:R-:W-:-:S00]  /*0840*/  NOP ;  /* 0x0000000000007918 */ /* 0x000fc00000000000 */
[----:B------:R-:W-:-:S00]  /*0850*/  NOP ;  /* 0x0000000000007918 */ /* 0x000fc00000000000 */
[----:B------:R-:W-:-:S00]  /*0860*/  NOP ;  /* 0x0000000000007918 */ /* 0x000fc00000000000 */
[----:B------:R-:W-:-:S00]  /*0870*/  NOP ;  /* 0x0000000000007918 */ /* 0x000fc00000000000 */
.L_x_12:


//--------------------- .nv.shared._Z19scanExclusiveKernelPjS_j --------------------------
	.section	.nv.shared._Z19scanExclusiveKernelPjS_j,"aw",@nobits
	.sectionflags	@""
	.align	16
	.zero		1024


//--------------------- .nv.shared.reserved.0     --------------------------
	.section	.nv.shared.reserved.0,"aw",@nobits
	.weak		__nv_reservedSMEM_offset_0_alias
	.size		__nv_reservedSMEM_offset_0_alias, 0, 64
	.other		__nv_reservedSMEM_offset_0_alias,@"STO_CUDA_RESERVED_SHARED STV_DEFAULT"
__nv_reservedSMEM_offset_0_alias:
	.zero		0
	.zero		64


//--------------------- .nv.constant0._Z19scanExclusiveKernelPjS_j --------------------------
	.section	.nv.constant0._Z19scanExclusiveKernelPjS_j,"a",@progbits
	.sectionflags	@""
	.align	4
.nv.constant0._Z19scanExclusiveKernelPjS_j:
	.zero		916


//--------------------- SYMBOLS --------------------------

	.type		.nv.reservedSmem.offset0,@object
	.size		.nv.reservedSmem.offset0,0x4
	.type		.nv.reservedSmem.cap,@object
	.size		.nv.reservedSmem.cap,0x4
